//
// Generated by NVIDIA NVVM Compiler
//
// Compiler Build ID: CL-36424714
// Cuda compilation tools, release 13.0, V13.0.88
// Based on NVVM 20.0.0
//

.version 9.0
.target sm_100
.address_size 64

	// .globl	_Z12matmulKernelPfS_S_

.visible .entry _Z12matmulKernelPfS_S_(
	.param .u64 .ptr .align 1 _Z12matmulKernelPfS_S__param_0,
	.param .u64 .ptr .align 1 _Z12matmulKernelPfS_S__param_1,
	.param .u64 .ptr .align 1 _Z12matmulKernelPfS_S__param_2
)
{
	.reg .pred 	%p<4>;
	.reg .b32 	%r<11>;
	.reg .b32 	%f<7>;
	.reg .b64 	%rd<13>;

	ld.param.u64 	%rd1, [_Z12matmulKernelPfS_S__param_0];
	ld.param.u64 	%rd2, [_Z12matmulKernelPfS_S__param_1];
	ld.param.u64 	%rd3, [_Z12matmulKernelPfS_S__param_2];
	mov.u32 	%r3, %ctaid.y;
	mov.u32 	%r4, %ntid.y;
	mov.u32 	%r5, %tid.y;
	mad.lo.s32 	%r1, %r3, %r4, %r5;
	mov.u32 	%r6, %ctaid.x;
	mov.u32 	%r7, %ntid.x;
	mov.u32 	%r8, %tid.x;
	mad.lo.s32 	%r2, %r6, %r7, %r8;
	setp.gt.u32 	%p1, %r1, 1;
	setp.gt.s32 	%p2, %r2, 1;
	or.pred  	%p3, %p1, %p2;
	@%p3 bra 	$L__BB0_2;
	cvta.to.global.u64 	%rd4, %rd3;
	cvta.to.global.u64 	%rd5, %rd1;
	cvta.to.global.u64 	%rd6, %rd2;
	shl.b32 	%r9, %r1, 1;
	mul.wide.u32 	%rd7, %r9, 4;
	add.s64 	%rd8, %rd5, %rd7;
	ld.global.f32 	%f1, [%rd8];
	mul.wide.s32 	%rd9, %r2, 4;
	add.s64 	%rd10, %rd6, %rd9;
	ld.global.f32 	%f2, [%rd10];
	fma.rn.f32 	%f3, %f1, %f2, 0f00000000;
	ld.global.f32 	%f4, [%rd8+4];
	ld.global.f32 	%f5, [%rd10+8];
	fma.rn.f32 	%f6, %f4, %f5, %f3;
	add.s32 	%r10, %r9, %r2;
	mul.wide.s32 	%rd11, %r10, 4;
	add.s64 	%rd12, %rd4, %rd11;
	st.global.f32 	[%rd12], %f6;
$L__BB0_2:
	ret;

}


// ===== COMPILED SASS (sm_100) =====

	.target	sm_100

	.elftype	@"ET_EXEC"


//--------------------- .note.nv.tkinfo           --------------------------
	.section	.note.nv.tkinfo,"",@"SHT_NOTE"
	.sectionflags	@"SHF_NOTE_NV_TKINFO"
	.tkinfo
        /*0018*/ 	.word	0x00000002
        /*0030*/ 	.string	""
        /*0030*/ 	.string	"ptxas"
        /*0030*/ 	.string	"Cuda compilation tools, release 13.0, V13.0.88"
        /*0030*/ 	.string	"Build cuda_13.0.r13.0/compiler.36424714_0"
        /*0030*/ 	.string	"-arch sm_100 -m 64 "



//--------------------- .note.nv.cuinfo           --------------------------
	.section	.note.nv.cuinfo,"",@"SHT_NOTE"
	.sectionflags	@"SHF_NOTE_NV_CUINFO"
        /*0018*/ 	.short	0x0002
        /*001a*/ 	.short	0x0064
        /*001c*/ 	.short	0x0082
	.zero		2


//--------------------- .nv.info                  --------------------------
	.section	.nv.info,"",@"SHT_CUDA_INFO"
	.align	4


	//----- nvinfo : EIATTR_REGCOUNT
	.align		4
        /*0000*/ 	.byte	0x04, 0x2f
        /*0002*/ 	.short	(.L_1 - .L_0)
	.align		4
.L_0:
        /*0004*/ 	.word	index@(_Z12matmulKernelPfS_S_)
        /*0008*/ 	.word	0x00000010


	//----- nvinfo : EIATTR_FRAME_SIZE
	.align		4
.L_1:
        /*000c*/ 	.byte	0x04, 0x11
        /*000e*/ 	.short	(.L_3 - .L_2)
	.align		4
.L_2:
        /*0010*/ 	.word	index@(_Z12matmulKernelPfS_S_)
        /*0014*/ 	.word	0x00000000


	//----- nvinfo : EIATTR_MIN_STACK_SIZE
	.align		4
.L_3:
        /*0018*/ 	.byte	0x04, 0x12
        /*001a*/ 	.short	(.L_5 - .L_4)
	.align		4
.L_4:
        /*001c*/ 	.word	index@(_Z12matmulKernelPfS_S_)
        /*0020*/ 	.word	0x00000000
.L_5:


//--------------------- .nv.compat                --------------------------
	.section	.nv.compat,"",@"SHT_CUDA_COMPAT_INFO"
	.align	4
        /*0000*/ 	.byte	0x02, 0x09, 0x00, 0x00, 0x02, 0x02, 0x01, 0x00, 0x02, 0x05, 0x05, 0x00, 0x03, 0x07, 0x01, 0x01
        /*0010*/ 	.byte	0x02, 0x03, 0x00, 0x00, 0x02, 0x06, 0x01, 0x00, 0x04, 0x0b, 0x08, 0x00, 0x09, 0x00, 0x00, 0x00
        /*0020*/ 	.byte	0x00, 0x00, 0x00, 0x00


//--------------------- .nv.info._Z12matmulKernelPfS_S_ --------------------------
	.section	.nv.info._Z12matmulKernelPfS_S_,"",@"SHT_CUDA_INFO"
	.sectionflags	@""
	.align	4


	//----- nvinfo : EIATTR_CUDA_API_VERSION
	.align		4
        /*0000*/ 	.byte	0x04, 0x37
        /*0002*/ 	.short	(.L_7 - .L_6)
.L_6:
        /*0004*/ 	.word	0x00000082


	//----- nvinfo : EIATTR_KPARAM_INFO
	.align		4
.L_7:
        /*0008*/ 	.byte	0x04, 0x17
        /*000a*/ 	.short	(.L_9 - .L_8)
.L_8:
        /*000c*/ 	.word	0x00000000
        /*0010*/ 	.short	0x0002
        /*0012*/ 	.short	0x0010
        /*0014*/ 	.byte	0x00, 0xf5, 0x21, 0x00


	//----- nvinfo : EIATTR_KPARAM_INFO
	.align		4
.L_9:
        /*0018*/ 	.byte	0x04, 0x17
        /*001a*/ 	.short	(.L_11 - .L_10)
.L_10:
        /*001c*/ 	.word	0x00000000
        /*0020*/ 	.short	0x0001
        /*0022*/ 	.short	0x0008
        /*0024*/ 	.byte	0x00, 0xf5, 0x21, 0x00


	//----- nvinfo : EIATTR_KPARAM_INFO
	.align		4
.L_11:
        /*0028*/ 	.byte	0x04, 0x17
        /*002a*/ 	.short	(.L_13 - .L_12)
.L_12:
        /*002c*/ 	.word	0x00000000
        /*0030*/ 	.short	0x0000
        /*0032*/ 	.short	0x0000
        /*0034*/ 	.byte	0x00, 0xf5, 0x21, 0x00


	//----- nvinfo : EIATTR_SPARSE_MMA_MASK
	.align		4
.L_13:
        /*0038*/ 	.byte	0x03, 0x50
        /*003a*/ 	.short	0x0000


	//----- nvinfo : EIATTR_MAXREG_COUNT
	.align		4
        /*003c*/ 	.byte	0x03, 0x1b
        /*003e*/ 	.short	0x00ff


	//----- nvinfo : EIATTR_MERCURY_ISA_VERSION
	.align		4
        /*0040*/ 	.byte	0x03, 0x5f
        /*0042*/ 	.short	0x0101


	//----- nvinfo : EIATTR_VRC_CTA_INIT_COUNT
	.align		4
        /*0044*/ 	.byte	0x02, 0x4a
	.zero		1
	.zero		1


	//----- nvinfo : EIATTR_EXIT_INSTR_OFFSETS
	.align		4
        /*0048*/ 	.byte	0x04, 0x1c
        /*004a*/ 	.short	(.L_15 - .L_14)


	//   ....[0]....
.L_14:
        /*004c*/ 	.word	0x000000b0


	//   ....[1]....
        /*0050*/ 	.word	0x000001c0


	//----- nvinfo : EIATTR_CBANK_PARAM_SIZE
	.align		4
.L_15:
        /*0054*/ 	.byte	0x03, 0x19
        /*0056*/ 	.short	0x0018


	//----- nvinfo : EIATTR_PARAM_CBANK
	.align		4
        /*0058*/ 	.byte	0x04, 0x0a
        /*005a*/ 	.short	(.L_17 - .L_16)
	.align		4
.L_16:
        /*005c*/ 	.word	index@(.nv.constant0._Z12matmulKernelPfS_S_)
        /*0060*/ 	.short	0x0380
        /*0062*/ 	.short	0x0018


	//----- nvinfo : EIATTR_SW_WAR
	.align		4
.L_17:
        /*0064*/ 	.byte	0x04, 0x36
        /*0066*/ 	.short	(.L_19 - .L_18)
.L_18:
        /*0068*/ 	.word	0x00000008
.L_19:


//--------------------- .nv.callgraph             --------------------------
	.section	.nv.callgraph,"",@"SHT_CUDA_CALLGRAPH"
	.align	4
	.sectionentsize	8
	.align		4
        /*0000*/ 	.word	0x00000000
	.align		4
        /*0004*/ 	.word	0xffffffff
	.align		4
        /*0008*/ 	.word	0x00000000
	.align		4
        /*000c*/ 	.word	0xfffffffe
	.align		4
        /*0010*/ 	.word	0x00000000
	.align		4
        /*0014*/ 	.word	0xfffffffd
	.align		4
        /*0018*/ 	.word	0x00000000
	.align		4
        /*001c*/ 	.word	0xfffffffc


//--------------------- .text._Z12matmulKernelPfS_S_ --------------------------
	.section	.text._Z12matmulKernelPfS_S_,"ax",@progbits
	.align	128
        .global         _Z12matmulKernelPfS_S_
        .type           _Z12matmulKernelPfS_S_,@function
        .size           _Z12matmulKernelPfS_S_,(.L_x_1 - _Z12matmulKernelPfS_S_)
        .other          _Z12matmulKernelPfS_S_,@"STO_CUDA_ENTRY STV_DEFAULT"
_Z12matmulKernelPfS_S_:
.text._Z12matmulKernelPfS_S_:
[----:B------:R-:W-:Y:S01]  /*0000*/  LDC R1, c[0x0][0x37c] ;  /* 0x0000df00ff017b82 */ /* 0x000fe20000000800 */
[----:B------:R-:W0:Y:S07]  /*0010*/  S2R R2, SR_TID.X ;  /* 0x0000000000027919 */ /* 0x000e2e0000002100 */
[----:B------:R-:W1:Y:S01]  /*0020*/  LDC R0, c[0x0][0x364] ;  /* 0x0000d900ff007b82 */ /* 0x000e620000000800 */
[----:B------:R-:W1:Y:S07]  /*0030*/  S2R R3, SR_TID.Y ;  /* 0x0000000000037919 */ /* 0x000e6e0000002200 */
[----:B------:R-:W0:Y:S08]  /*0040*/  S2UR UR5, SR_CTAID.X ;  /* 0x00000000000579c3 */ /* 0x000e300000002500 */
[----:B------:R-:W0:Y:S08]  /*0050*/  LDC R9, c[0x0][0x360] ;  /* 0x0000d800ff097b82 */ /* 0x000e300000000800 */
[----:B------:R-:W1:Y:S01]  /*0060*/  S2UR UR4, SR_CTAID.Y ;  /* 0x00000000000479c3 */ /* 0x000e620000002600 */
[----:B0-----:R-:W-:-:S05]  /*0070*/  IMAD R9, R9, UR5, R2 ;  /* 0x0000000509097c24 */ /* 0x001fca000f8e0202 */
[----:B------:R-:W-:Y:S01]  /*0080*/  ISETP.GT.AND P0, PT, R9, 0x1, PT ;  /* 0x000000010900780c */ /* 0x000fe20003f04270 */
[----:B-1----:R-:W-:-:S05]  /*0090*/  IMAD R0, R0, UR4, R3 ;  /* 0x0000000400007c24 */ /* 0x002fca000f8e0203 */
[----:B------:R-:W-:-:S13]  /*00a0*/  ISETP.GT.U32.OR P0, PT, R0, 0x1, P0 ;  /* 0x000000010000780c */ /* 0x000fda0000704470 */
[----:B------:R-:W-:Y:S05]  /*00b0*/  @P0 EXIT ;  /* 0x000000000000094d */ /* 0x000fea0003800000 */
[----:B------:R-:W0:Y:S01]  /*00c0*/  LDC.64 R2, c[0x0][0x380] ;  /* 0x0000e000ff027b82 */ /* 0x000e220000000a00 */
[----:B------:R-:W1:Y:S01]  /*00d0*/  LDCU.64 UR4, c[0x0][0x358] ;  /* 0x00006b00ff0477ac */ /* 0x000e620008000a00 */
[----:B------:R-:W-:-:S06]  /*00e0*/  SHF.L.U32 R8, R0, 0x1, RZ ;  /* 0x0000000100087819 */ /* 0x000fcc00000006ff */
[----:B------:R-:W2:Y:S08]  /*00f0*/  LDC.64 R4, c[0x0][0x388] ;  /* 0x0000e200ff047b82 */ /* 0x000eb00000000a00 */
[----:B------:R-:W3:Y:S01]  /*0100*/  LDC.64 R6, c[0x0][0x390] ;  /* 0x0000e400ff067b82 */ /* 0x000ee20000000a00 */
[----:B0-----:R-:W-:-:S05]  /*0110*/  IMAD.WIDE.U32 R2, R8, 0x4, R2 ;  /* 0x0000000408027825 */ /* 0x001fca00078e0002 */
[----:B-1----:R-:W4:Y:S01]  /*0120*/  LDG.E R0, desc[UR4][R2.64] ;  /* 0x0000000402007981 */ /* 0x002f22000c1e1900 */
[----:B--2---:R-:W-:-:S03]  /*0130*/  IMAD.WIDE R4, R9, 0x4, R4 ;  /* 0x0000000409047825 */ /* 0x004fc600078e0204 */
[----:B------:R-:W2:Y:S04]  /*0140*/  LDG.E R13, desc[UR4][R2.64+0x4] ;  /* 0x00000404020d7981 */ /* 0x000ea8000c1e1900 */
[----:B------:R-:W4:Y:S04]  /*0150*/  LDG.E R11, desc[UR4][R4.64] ;  /* 0x00000004040b7981 */ /* 0x000f28000c1e1900 */
[----:B------:R-:W2:Y:S01]  /*0160*/  LDG.E R10, desc[UR4][R4.64+0x8] ;  /* 0x00000804040a7981 */ /* 0x000ea2000c1e1900 */
[----:B------:R-:W-:-:S05]  /*0170*/  IADD3 R9, PT, PT, R9, R8, RZ ;  /* 0x0000000809097210 */ /* 0x000fca0007ffe0ff */
[----:B---3--:R-:W-:-:S04]  /*0180*/  IMAD.WIDE R6, R9, 0x4, R6 ;  /* 0x0000000409067825 */ /* 0x008fc800078e0206 */
[----:B----4-:R-:W-:-:S04]  /*0190*/  FFMA R0, R0, R11, RZ ;  /* 0x0000000b00007223 */ /* 0x010fc800000000ff */
[----:B--2---:R-:W-:-:S05]  /*01a0*/  FFMA R13, R13, R10, R0 ;  /* 0x0000000a0d0d7223 */ /* 0x004fca0000000000 */
[----:B------:R-:W-:Y:S01]  /*01b0*/  STG.E desc[UR4][R6.64], R13 ;  /* 0x0000000d06007986 */ /* 0x000fe2000c101904 */
[----:B------:R-:W-:Y:S05]  /*01c0*/  EXIT ;  /* 0x000000000000794d */ /* 0x000fea0003800000 */
.L_x_0:
[----:B------:R-:W-:-:S00]  /*01d0*/  BRA `(.L_x_0) ;  /* 0xfffffffc00fc7947 */ /* 0x000fc0000383ffff */
[----:B------:R-:W-:-:S00]  /*01e0*/  NOP ;  /* 0x0000000000007918 */ /* 0x000fc00000000000 */
        /* <DEDUP_REMOVED lines=9> */
.L_x_1:


//--------------------- .nv.shared.reserved.0     --------------------------
	.section	.nv.shared.reserved.0,"aw",@nobits
	.weak		__nv_reservedSMEM_offset_0_alias
	.size		__nv_reservedSMEM_offset_0_alias, 0, 64
	.other		__nv_reservedSMEM_offset_0_alias,@"STO_CUDA_RESERVED_SHARED STV_DEFAULT"
__nv_reservedSMEM_offset_0_alias:
	.zero		0
	.zero		64


//--------------------- .nv.constant0._Z12matmulKernelPfS_S_ --------------------------
	.section	.nv.constant0._Z12matmulKernelPfS_S_,"a",@progbits
	.sectionflags	@""
	.align	4
.nv.constant0._Z12matmulKernelPfS_S_:
	.zero		920


//--------------------- SYMBOLS --------------------------

	.type		.nv.reservedSmem.offset0,@object
	.size		.nv.reservedSmem.offset0,0x4
